//
// Generated by NVIDIA NVVM Compiler
//
// Compiler Build ID: CL-36424714
// Cuda compilation tools, release 13.0, V13.0.88
// Based on NVVM 20.0.0
//

.version 9.0
.target sm_100
.address_size 64

	// .globl	_Z4testP6__halfP7__half2P13__nv_bfloat16P14__nv_bfloat162

.visible .entry _Z4testP6__halfP7__half2P13__nv_bfloat16P14__nv_bfloat162(
	.param .u64 .ptr .align 1 _Z4testP6__halfP7__half2P13__nv_bfloat16P14__nv_bfloat162_param_0,
	.param .u64 .ptr .align 1 _Z4testP6__halfP7__half2P13__nv_bfloat16P14__nv_bfloat162_param_1,
	.param .u64 .ptr .align 1 _Z4testP6__halfP7__half2P13__nv_bfloat16P14__nv_bfloat162_param_2,
	.param .u64 .ptr .align 1 _Z4testP6__halfP7__half2P13__nv_bfloat16P14__nv_bfloat162_param_3
)
{


	ret;

}


// ===== COMPILED SASS (sm_100) =====

	.target	sm_100

	.elftype	@"ET_EXEC"


//--------------------- .note.nv.tkinfo           --------------------------
	.section	.note.nv.tkinfo,"",@"SHT_NOTE"
	.sectionflags	@"SHF_NOTE_NV_TKINFO"
	.tkinfo
        /*0018*/ 	.word	0x00000002
        /*0030*/ 	.string	""
        /*0030*/ 	.string	"ptxas"
        /*0030*/ 	.string	"Cuda compilation tools, release 13.0, V13.0.88"
        /*0030*/ 	.string	"Build cuda_13.0.r13.0/compiler.36424714_0"
        /*0030*/ 	.string	"-arch sm_100 -m 64 "



//--------------------- .note.nv.cuinfo           --------------------------
	.section	.note.nv.cuinfo,"",@"SHT_NOTE"
	.sectionflags	@"SHF_NOTE_NV_CUINFO"
        /*0018*/ 	.short	0x0002
        /*001a*/ 	.short	0x0064
        /*001c*/ 	.short	0x0082
	.zero		2


//--------------------- .nv.info                  --------------------------
	.section	.nv.info,"",@"SHT_CUDA_INFO"
	.align	4


	//----- nvinfo : EIATTR_REGCOUNT
	.align		4
        /*0000*/ 	.byte	0x04, 0x2f
        /*0002*/ 	.short	(.L_1 - .L_0)
	.align		4
.L_0:
        /*0004*/ 	.word	index@(_Z4testP6__halfP7__half2P13__nv_bfloat16P14__nv_bfloat162)
        /*0008*/ 	.word	0x00000004


	//----- nvinfo : EIATTR_FRAME_SIZE
	.align		4
.L_1:
        /*000c*/ 	.byte	0x04, 0x11
        /*000e*/ 	.short	(.L_3 - .L_2)
	.align		4
.L_2:
        /*0010*/ 	.word	index@(_Z4testP6__halfP7__half2P13__nv_bfloat16P14__nv_bfloat162)
        /*0014*/ 	.word	0x00000000


	//----- nvinfo : EIATTR_MIN_STACK_SIZE
	.align		4
.L_3:
        /*0018*/ 	.byte	0x04, 0x12
        /*001a*/ 	.short	(.L_5 - .L_4)
	.align		4
.L_4:
        /*001c*/ 	.word	index@(_Z4testP6__halfP7__half2P13__nv_bfloat16P14__nv_bfloat162)
        /*0020*/ 	.word	0x00000000
.L_5:


//--------------------- .nv.compat                --------------------------
	.section	.nv.compat,"",@"SHT_CUDA_COMPAT_INFO"
	.align	4
        /*0000*/ 	.byte	0x02, 0x09, 0x00, 0x00, 0x02, 0x02, 0x01, 0x00, 0x02, 0x05, 0x05, 0x00, 0x03, 0x07, 0x01, 0x01
        /*0010*/ 	.byte	0x02, 0x03, 0x00, 0x00, 0x02, 0x06, 0x01, 0x00, 0x04, 0x0b, 0x08, 0x00, 0x09, 0x00, 0x00, 0x00
        /*0020*/ 	.byte	0x00, 0x00, 0x00, 0x00


//--------------------- .nv.info._Z4testP6__halfP7__half2P13__nv_bfloat16P14__nv_bfloat162 --------------------------
	.section	.nv.info._Z4testP6__halfP7__half2P13__nv_bfloat16P14__nv_bfloat162,"",@"SHT_CUDA_INFO"
	.sectionflags	@""
	.align	4


	//----- nvinfo : EIATTR_CUDA_API_VERSION
	.align		4
        /*0000*/ 	.byte	0x04, 0x37
        /*0002*/ 	.short	(.L_7 - .L_6)
.L_6:
        /*0004*/ 	.word	0x00000082


	//----- nvinfo : EIATTR_KPARAM_INFO
	.align		4
.L_7:
        /*0008*/ 	.byte	0x04, 0x17
        /*000a*/ 	.short	(.L_9 - .L_8)
.L_8:
        /*000c*/ 	.word	0x00000000
        /*0010*/ 	.short	0x0003
        /*0012*/ 	.short	0x0018
        /*0014*/ 	.byte	0x00, 0xf5, 0x21, 0x00


	//----- nvinfo : EIATTR_KPARAM_INFO
	.align		4
.L_9:
        /*0018*/ 	.byte	0x04, 0x17
        /*001a*/ 	.short	(.L_11 - .L_10)
.L_10:
        /*001c*/ 	.word	0x00000000
        /*0020*/ 	.short	0x0002
        /*0022*/ 	.short	0x0010
        /*0024*/ 	.byte	0x00, 0xf5, 0x21, 0x00


	//----- nvinfo : EIATTR_KPARAM_INFO
	.align		4
.L_11:
        /*0028*/ 	.byte	0x04, 0x17
        /*002a*/ 	.short	(.L_13 - .L_12)
.L_12:
        /*002c*/ 	.word	0x00000000
        /*0030*/ 	.short	0x0001
        /*0032*/ 	.short	0x0008
        /*0034*/ 	.byte	0x00, 0xf5, 0x21, 0x00


	//----- nvinfo : EIATTR_KPARAM_INFO
	.align		4
.L_13:
        /*0038*/ 	.byte	0x04, 0x17
        /*003a*/ 	.short	(.L_15 - .L_14)
.L_14:
        /*003c*/ 	.word	0x00000000
        /*0040*/ 	.short	0x0000
        /*0042*/ 	.short	0x0000
        /*0044*/ 	.byte	0x00, 0xf5, 0x21, 0x00


	//----- nvinfo : EIATTR_SPARSE_MMA_MASK
	.align		4
.L_15:
        /*0048*/ 	.byte	0x03, 0x50
        /*004a*/ 	.short	0x0000


	//----- nvinfo : EIATTR_MAXREG_COUNT
	.align		4
        /*004c*/ 	.byte	0x03, 0x1b
        /*004e*/ 	.short	0x00ff


	//----- nvinfo : EIATTR_MERCURY_ISA_VERSION
	.align		4
        /*0050*/ 	.byte	0x03, 0x5f
        /*0052*/ 	.short	0x0101


	//----- nvinfo : EIATTR_VRC_CTA_INIT_COUNT
	.align		4
        /*0054*/ 	.byte	0x02, 0x4a
	.zero		1
	.zero		1


	//----- nvinfo : EIATTR_EXIT_INSTR_OFFSETS
	.align		4
        /*0058*/ 	.byte	0x04, 0x1c
        /*005a*/ 	.short	(.L_17 - .L_16)


	//   ....[0]....
.L_16:
        /*005c*/ 	.word	0x00000010


	//----- nvinfo : EIATTR_CBANK_PARAM_SIZE
	.align		4
.L_17:
        /*0060*/ 	.byte	0x03, 0x19
        /*0062*/ 	.short	0x0020


	//----- nvinfo : EIATTR_PARAM_CBANK
	.align		4
        /*0064*/ 	.byte	0x04, 0x0a
        /*0066*/ 	.short	(.L_19 - .L_18)
	.align		4
.L_18:
        /*0068*/ 	.word	index@(.nv.constant0._Z4testP6__halfP7__half2P13__nv_bfloat16P14__nv_bfloat162)
        /*006c*/ 	.short	0x0380
        /*006e*/ 	.short	0x0020


	//----- nvinfo : EIATTR_SW_WAR
	.align		4
.L_19:
        /*0070*/ 	.byte	0x04, 0x36
        /*0072*/ 	.short	(.L_21 - .L_20)
.L_20:
        /*0074*/ 	.word	0x00000008
.L_21:


//--------------------- .nv.callgraph             --------------------------
	.section	.nv.callgraph,"",@"SHT_CUDA_CALLGRAPH"
	.align	4
	.sectionentsize	8
	.align		4
        /*0000*/ 	.word	0x00000000
	.align		4
        /*0004*/ 	.word	0xffffffff
	.align		4
        /*0008*/ 	.word	0x00000000
	.align		4
        /*000c*/ 	.word	0xfffffffe
	.align		4
        /*0010*/ 	.word	0x00000000
	.align		4
        /*0014*/ 	.word	0xfffffffd
	.align		4
        /*0018*/ 	.word	0x00000000
	.align		4
        /*001c*/ 	.word	0xfffffffc


//--------------------- .text._Z4testP6__halfP7__half2P13__nv_bfloat16P14__nv_bfloat162 --------------------------
	.section	.text._Z4testP6__halfP7__half2P13__nv_bfloat16P14__nv_bfloat162,"ax",@progbits
	.align	128
        .global         _Z4testP6__halfP7__half2P13__nv_bfloat16P14__nv_bfloat162
        .type           _Z4testP6__halfP7__half2P13__nv_bfloat16P14__nv_bfloat162,@function
        .size           _Z4testP6__halfP7__half2P13__nv_bfloat16P14__nv_bfloat162,(.L_x_1 - _Z4testP6__halfP7__half2P13__nv_bfloat16P14__nv_bfloat162)
        .other          _Z4testP6__halfP7__half2P13__nv_bfloat16P14__nv_bfloat162,@"STO_CUDA_ENTRY STV_DEFAULT"
_Z4testP6__halfP7__half2P13__nv_bfloat16P14__nv_bfloat162:
.text._Z4testP6__halfP7__half2P13__nv_bfloat16P14__nv_bfloat162:
[----:B------:R-:W-:Y:S01]  /*0000*/  LDC R1, c[0x0][0x37c] ;  /* 0x0000df00ff017b82 */ /* 0x000fe20000000800 */
[----:B------:R-:W-:Y:S05]  /*0010*/  EXIT ;  /* 0x000000000000794d */ /* 0x000fea0003800000 */
.L_x_0:
[----:B------:R-:W-:-:S00]  /*0020*/  BRA `(.L_x_0) ;  /* 0xfffffffc00fc7947 */ /* 0x000fc0000383ffff */
[----:B------:R-:W-:-:S00]  /*0030*/  NOP ;  /* 0x0000000000007918 */ /* 0x000fc00000000000 */
        /* <DEDUP_REMOVED lines=12> */
.L_x_1:


//--------------------- .nv.shared.reserved.0     --------------------------
	.section	.nv.shared.reserved.0,"aw",@nobits
	.weak		__nv_reservedSMEM_offset_0_alias
	.size		__nv_reservedSMEM_offset_0_alias, 0, 64
	.other		__nv_reservedSMEM_offset_0_alias,@"STO_CUDA_RESERVED_SHARED STV_DEFAULT"
__nv_reservedSMEM_offset_0_alias:
	.zero		0
	.zero		64


//--------------------- .nv.constant0._Z4testP6__halfP7__half2P13__nv_bfloat16P14__nv_bfloat162 --------------------------
	.section	.nv.constant0._Z4testP6__halfP7__half2P13__nv_bfloat16P14__nv_bfloat162,"a",@progbits
	.sectionflags	@""
	.align	4
.nv.constant0._Z4testP6__halfP7__half2P13__nv_bfloat16P14__nv_bfloat162:
	.zero		928


//--------------------- SYMBOLS --------------------------

	.type		.nv.reservedSmem.offset0,@object
	.size		.nv.reservedSmem.offset0,0x4
